	.headerflags	@"EF_CUDA_TEXMODE_UNIFIED EF_CUDA_64BIT_ADDRESS EF_CUDA_ACCELERATORS EF_CUDA_SM90 EF_CUDA_VIRTUAL_SM(EF_CUDA_SM90)"
	.elftype	@"ET_EXEC"


//--------------------- .nv.info                  --------------------------
	.section	.nv.info,"",@"SHT_CUDA_INFO"
	.align	4


	//----- nvinfo : EIATTR_REGCOUNT
	.align		4
        /*0000*/ 	.byte	0x04, 0x2f
        /*0002*/ 	.short	(.L_3 - .L_2)
	.align		4
.L_2:
        /*0004*/ 	.word	index@(triton_poi_fused__native_batch_norm_legit_no_training_convolution_relu_6)
        /*0008*/ 	.word	0x00000020


	//----- nvinfo : EIATTR_MIN_STACK_SIZE
	.align		4
.L_3:
        /*000c*/ 	.byte	0x04, 0x12
        /*000e*/ 	.short	(.L_5 - .L_4)
	.align		4
.L_4:
        /*0010*/ 	.word	index@(triton_poi_fused__native_batch_norm_legit_no_training_convolution_relu_6)
        /*0014*/ 	.word	0x00000000


	//----- nvinfo : EIATTR_FRAME_SIZE
	.align		4
.L_5:
        /*0018*/ 	.byte	0x04, 0x11
        /*001a*/ 	.short	(.L_7 - .L_6)
	.align		4
.L_6:
        /*001c*/ 	.word	index@(triton_poi_fused__native_batch_norm_legit_no_training_convolution_relu_6)
        /*0020*/ 	.word	0x00000000


	//----- nvinfo : EIATTR_MIN_STACK_SIZE
	.align		4
.L_7:
        /*0024*/ 	.byte	0x04, 0x12
        /*0026*/ 	.short	(.L_9 - .L_8)
	.align		4
.L_8:
        /*0028*/ 	.word	index@(triton_poi_fused__native_batch_norm_legit_no_training_convolution_relu_6)
        /*002c*/ 	.word	0x00000000
.L_9:


//--------------------- .nv.info.triton_poi_fused__native_batch_norm_legit_no_training_convolution_relu_6 --------------------------
	.section	.nv.info.triton_poi_fused__native_batch_norm_legit_no_training_convolution_relu_6,"",@"SHT_CUDA_INFO"
	.sectionflags	@""
	.align	4


	//----- nvinfo : EIATTR_CUDA_API_VERSION
	.align		4
        /*0000*/ 	.byte	0x04, 0x37
        /*0002*/ 	.short	(.L_11 - .L_10)
.L_10:
        /*0004*/ 	.word	0x0000007c


	//----- nvinfo : EIATTR_KPARAM_INFO
	.align		4
.L_11:
        /*0008*/ 	.byte	0x04, 0x17
        /*000a*/ 	.short	(.L_13 - .L_12)
.L_12:
        /*000c*/ 	.word	0x00000000
        /*0010*/ 	.short	0x0007
        /*0012*/ 	.short	0x0038
        /*0014*/ 	.byte	0x00, 0xf0, 0x11, 0x00


	//----- nvinfo : EIATTR_KPARAM_INFO
	.align		4
.L_13:
        /*0018*/ 	.byte	0x04, 0x17
        /*001a*/ 	.short	(.L_15 - .L_14)
.L_14:
        /*001c*/ 	.word	0x00000000
        /*0020*/ 	.short	0x0006
        /*0022*/ 	.short	0x0030
        /*0024*/ 	.byte	0x00, 0xf4, 0x21, 0x00


	//----- nvinfo : EIATTR_KPARAM_INFO
	.align		4
.L_15:
        /*0028*/ 	.byte	0x04, 0x17
        /*002a*/ 	.short	(.L_17 - .L_16)
.L_16:
        /*002c*/ 	.word	0x00000000
        /*0030*/ 	.short	0x0005
        /*0032*/ 	.short	0x0028
        /*0034*/ 	.byte	0x00, 0xf4, 0x21, 0x00


	//----- nvinfo : EIATTR_KPARAM_INFO
	.align		4
.L_17:
        /*0038*/ 	.byte	0x04, 0x17
        /*003a*/ 	.short	(.L_19 - .L_18)
.L_18:
        /*003c*/ 	.word	0x00000000
        /*0040*/ 	.short	0x0004
        /*0042*/ 	.short	0x0020
        /*0044*/ 	.byte	0x00, 0xf4, 0x21, 0x00


	//----- nvinfo : EIATTR_KPARAM_INFO
	.align		4
.L_19:
        /*0048*/ 	.byte	0x04, 0x17
        /*004a*/ 	.short	(.L_21 - .L_20)
.L_20:
        /*004c*/ 	.word	0x00000000
        /*0050*/ 	.short	0x0003
        /*0052*/ 	.short	0x0018
        /*0054*/ 	.byte	0x00, 0xf4, 0x21, 0x00


	//----- nvinfo : EIATTR_KPARAM_INFO
	.align		4
.L_21:
        /*0058*/ 	.byte	0x04, 0x17
        /*005a*/ 	.short	(.L_23 - .L_22)
.L_22:
        /*005c*/ 	.word	0x00000000
        /*0060*/ 	.short	0x0002
        /*0062*/ 	.short	0x0010
        /*0064*/ 	.byte	0x00, 0xf4, 0x21, 0x00


	//----- nvinfo : EIATTR_KPARAM_INFO
	.align		4
.L_23:
        /*0068*/ 	.byte	0x04, 0x17
        /*006a*/ 	.short	(.L_25 - .L_24)
.L_24:
        /*006c*/ 	.word	0x00000000
        /*0070*/ 	.short	0x0001
        /*0072*/ 	.short	0x0008
        /*0074*/ 	.byte	0x00, 0xf4, 0x21, 0x00


	//----- nvinfo : EIATTR_KPARAM_INFO
	.align		4
.L_25:
        /*0078*/ 	.byte	0x04, 0x17
        /*007a*/ 	.short	(.L_27 - .L_26)
.L_26:
        /*007c*/ 	.word	0x00000000
        /*0080*/ 	.short	0x0000
        /*0082*/ 	.short	0x0000
        /*0084*/ 	.byte	0x00, 0xf4, 0x21, 0x00


	//----- nvinfo : EIATTR_SPARSE_MMA_MASK
	.align		4
.L_27:
        /*0088*/ 	.byte	0x03, 0x50
        /*008a*/ 	.short	0x0000


	//----- nvinfo : EIATTR_MAXREG_COUNT
	.align		4
        /*008c*/ 	.byte	0x03, 0x1b
        /*008e*/ 	.short	0x00ff


	//----- nvinfo : EIATTR_EXIT_INSTR_OFFSETS
	.align		4
        /*0090*/ 	.byte	0x04, 0x1c
        /*0092*/ 	.short	(.L_29 - .L_28)


	//   ....[0]....
.L_28:
        /*0094*/ 	.word	0x000007d0


	//----- nvinfo : EIATTR_REQNTID
	.align		4
.L_29:
        /*0098*/ 	.byte	0x04, 0x10
        /*009a*/ 	.short	(.L_31 - .L_30)
.L_30:
        /*009c*/ 	.word	0x00000080
        /*00a0*/ 	.word	0x00000001
        /*00a4*/ 	.word	0x00000001


	//----- nvinfo : EIATTR_CBANK_PARAM_SIZE
	.align		4
.L_31:
        /*00a8*/ 	.byte	0x03, 0x19
        /*00aa*/ 	.short	0x003c


	//----- nvinfo : EIATTR_PARAM_CBANK
	.align		4
        /*00ac*/ 	.byte	0x04, 0x0a
        /*00ae*/ 	.short	(.L_33 - .L_32)
	.align		4
.L_32:
        /*00b0*/ 	.word	index@(.nv.constant0.triton_poi_fused__native_batch_norm_legit_no_training_convolution_relu_6)
        /*00b4*/ 	.short	0x0210
        /*00b6*/ 	.short	0x003c


	//----- nvinfo : EIATTR_SW_WAR
	.align		4
.L_33:
        /*00b8*/ 	.byte	0x04, 0x36
        /*00ba*/ 	.short	(.L_35 - .L_34)
.L_34:
        /*00bc*/ 	.word	0x00000008
.L_35:


//--------------------- .nv.callgraph             --------------------------
	.section	.nv.callgraph,"",@"SHT_CUDA_CALLGRAPH"
	.align	4
	.sectionentsize	8
	.align		4
        /*0000*/ 	.word	0x00000000
	.align		4
        /*0004*/ 	.word	0xffffffff
	.align		4
        /*0008*/ 	.word	0x00000000
	.align		4
        /*000c*/ 	.word	0xfffffffe
	.align		4
        /*0010*/ 	.word	0x00000000
	.align		4
        /*0014*/ 	.word	0xfffffffd
	.align		4
        /*0018*/ 	.word	0x00000000
	.align		4
        /*001c*/ 	.word	0xfffffffc


//--------------------- .nv.constant4             --------------------------
	.section	.nv.constant4,"a",@progbits
	.align	8
	.align		8
.nv.constant4:
        /*0000*/ 	.dword	_$_str
	.align		8
        /*0008*/ 	.dword	_$_str_$_2


//--------------------- .text.triton_poi_fused__native_batch_norm_legit_no_training_convolution_relu_6 --------------------------
	.section	.text.triton_poi_fused__native_batch_norm_legit_no_training_convolution_relu_6,"ax",@progbits
	.align	128
        .global         triton_poi_fused__native_batch_norm_legit_no_training_convolution_relu_6
        .type           triton_poi_fused__native_batch_norm_legit_no_training_convolution_relu_6,@function
        .size           triton_poi_fused__native_batch_norm_legit_no_training_convolution_relu_6,(.L_x_1 - triton_poi_fused__native_batch_norm_legit_no_training_convolution_relu_6)
        .other          triton_poi_fused__native_batch_norm_legit_no_training_convolution_relu_6,@"STO_CUDA_ENTRY STV_DEFAULT"
triton_poi_fused__native_batch_norm_legit_no_training_convolution_relu_6:
.text.triton_poi_fused__native_batch_norm_legit_no_training_convolution_relu_6:
[----:B------:R-:W-:Y:S01]  /*0000*/  LDC R1, c[0x0][0x28] ;  /* 0x00000a00ff017b82 */ /* 0x000fe20000000800 */
[----:B------:R-:W1:Y:S01]  /*0010*/  S2R R0, SR_TID.X ;  /* 0x0000000000007919 */ /* 0x000e620000002100 */
[----:B------:R-:W-:-:S06]  /*0020*/  ULDC.64 UR4, c[0x0][0x208] ;  /* 0x0000820000047ab9 */ /* 0x000fcc0000000a00 */
[----:B------:R-:W2:Y:S01]  /*0030*/  LDC.64 R28, c[0x0][0x218] ;  /* 0x00008600ff1c7b82 */ /* 0x000ea20000000a00 */
[----:B------:R-:W3:Y:S07]  /*0040*/  S2R R5, SR_CTAID.X ;  /* 0x0000000000057919 */ /* 0x000eee0000002500 */
[----:B------:R-:W4:Y:S08]  /*0050*/  LDC.64 R26, c[0x0][0x220] ;  /* 0x00008800ff1a7b82 */ /* 0x000f300000000a00 */
[----:B------:R-:W5:Y:S01]  /*0060*/  LDC.64 R22, c[0x0][0x230] ;  /* 0x00008c00ff167b82 */ /* 0x000f620000000a00 */
[----:B-1----:R-:W-:-:S02]  /*0070*/  SHF.L.U32 R0, R0, 0x2, RZ ;  /* 0x0000000200007819 */ /* 0x002fc400000006ff */
[----:B---3--:R-:W-:Y:S02]  /*0080*/  SHF.R.S32.HI R3, RZ, 0x15, R5 ;  /* 0x00000015ff037819 */ /* 0x008fe40000011405 */
[----:B------:R-:W-:Y:S02]  /*0090*/  LOP3.LUT R0, R0, 0x1fc, RZ, 0xc0, !PT ;  /* 0x000001fc00007812 */ /* 0x000fe400078ec0ff */
[----:B------:R-:W-:Y:S02]  /*00a0*/  SGXT R3, R3, 0x1 ;  /* 0x000000010303781a */ /* 0x000fe40000000200 */
[----:B------:R-:W-:Y:S02]  /*00b0*/  LEA R0, R5, R0, 0xa ;  /* 0x0000000005007211 */ /* 0x000fe400078e50ff */
[----:B------:R-:W1:Y:S02]  /*00c0*/  LDC.64 R4, c[0x0][0x228] ;  /* 0x00008a00ff047b82 */ /* 0x000e640000000a00 */
[----:B------:R-:W-:-:S04]  /*00d0*/  LEA.HI R3, R3, R0, RZ, 0x6 ;  /* 0x0000000003037211 */ /* 0x000fc800078f30ff */
[--C-:B------:R-:W-:Y:S02]  /*00e0*/  SHF.R.S32.HI R9, RZ, 0x6, R3.reuse ;  /* 0x00000006ff097819 */ /* 0x100fe40000011403 */
[----:B------:R-:W-:Y:S02]  /*00f0*/  SHF.R.S32.HI R2, RZ, 0x1f, R3 ;  /* 0x0000001fff027819 */ /* 0x000fe40000011403 */
[----:B------:R-:W-:Y:S02]  /*0100*/  IADD3 R3, R3, 0x200, RZ ;  /* 0x0000020003037810 */ /* 0x000fe40007ffe0ff */
[----:B------:R-:W-:Y:S02]  /*0110*/  LEA.HI R6, R2, R9, RZ, 0x9 ;  /* 0x0000000902067211 */ /* 0x000fe400078f48ff */
[--C-:B------:R-:W-:Y:S02]  /*0120*/  SHF.R.S32.HI R2, RZ, 0x6, R3.reuse ;  /* 0x00000006ff027819 */ /* 0x100fe40000011403 */
[----:B------:R-:W-:-:S02]  /*0130*/  SHF.R.S32.HI R3, RZ, 0x1f, R3 ;  /* 0x0000001fff037819 */ /* 0x000fc40000011403 */
[----:B------:R-:W-:Y:S02]  /*0140*/  LOP3.LUT R6, R6, 0xfffffe00, RZ, 0xc0, !PT ;  /* 0xfffffe0006067812 */ /* 0x000fe400078ec0ff */
[----:B------:R-:W-:Y:S02]  /*0150*/  LEA.HI R3, R3, R2, RZ, 0x9 ;  /* 0x0000000203037211 */ /* 0x000fe400078f48ff */
[----:B------:R-:W-:Y:S02]  /*0160*/  IADD3 R9, R9, -R6, RZ ;  /* 0x8000000609097210 */ /* 0x000fe40007ffe0ff */
[----:B------:R-:W-:Y:S01]  /*0170*/  LOP3.LUT R3, R3, 0xfffffe00, RZ, 0xc0, !PT ;  /* 0xfffffe0003037812 */ /* 0x000fe200078ec0ff */
[----:B------:R-:W3:Y:S02]  /*0180*/  LDC.64 R6, c[0x0][0x210] ;  /* 0x00008400ff067b82 */ /* 0x000ee40000000a00 */
[----:B-1----:R-:W-:Y:S01]  /*0190*/  IMAD.WIDE R12, R9, 0x4, R4 ;  /* 0x00000004090c7825 */ /* 0x002fe200078e0204 */
[----:B------:R-:W-:-:S04]  /*01a0*/  IADD3 R3, R2, -R3, RZ ;  /* 0x8000000302037210 */ /* 0x000fc80007ffe0ff */
[----:B------:R-:W5:Y:S01]  /*01b0*/  LDG.E.EL R21, desc[UR4][R12.64] ;  /* 0x000000040c157981 */ /* 0x000f62000c2e1900 */
[----:B------:R-:W-:Y:S02]  /*01c0*/  IMAD.WIDE R24, R3, 0x4, R4 ;  /* 0x0000000403187825 */ /* 0x000fe400078e0204 */
[----:B------:R-:W1:Y:S04]  /*01d0*/  LDC.64 R4, c[0x0][0x238] ;  /* 0x00008e00ff047b82 */ /* 0x000e680000000a00 */
[----:B------:R-:W5:Y:S01]  /*01e0*/  LDG.E.EL R24, desc[UR4][R24.64] ;  /* 0x0000000418187981 */ /* 0x000f62000c2e1900 */
[----:B--2---:R-:W-:-:S05]  /*01f0*/  IMAD.WIDE R10, R9, 0x4, R28 ;  /* 0x00000004090a7825 */ /* 0x004fca00078e021c */
[----:B------:R4:W2:Y:S01]  /*0200*/  LDG.E.EL R19, desc[UR4][R10.64] ;  /* 0x000000040a137981 */ /* 0x0008a2000c2e1900 */
[----:B---3--:R-:W-:-:S05]  /*0210*/  IMAD.WIDE R6, R0, 0x4, R6 ;  /* 0x0000000400067825 */ /* 0x008fca00078e0206 */
[----:B------:R-:W2:Y:S01]  /*0220*/  LDG.E.128 R12, desc[UR4][R6.64] ;  /* 0x00000004060c7981 */ /* 0x000ea2000c1e1d00 */
[----:B----4-:R-:W-:-:S05]  /*0230*/  IMAD.WIDE R10, R9, 0x4, R26 ;  /* 0x00000004090a7825 */ /* 0x010fca00078e021a */
[----:B------:R-:W3:Y:S01]  /*0240*/  LDG.E.EL R18, desc[UR4][R10.64] ;  /* 0x000000040a127981 */ /* 0x000ee2000c2e1900 */
[----:B-----5:R-:W-:-:S04]  /*0250*/  IMAD.WIDE R16, R9, 0x4, R22 ;  /* 0x0000000409107825 */ /* 0x020fc800078e0216 */
[----:B01----:R-:W-:Y:S02]  /*0260*/  IMAD.WIDE R8, R9, 0x4, R4 ;  /* 0x0000000409087825 */ /* 0x003fe400078e0204 */
[----:B------:R-:W4:Y:S02]  /*0270*/  LDG.E.EL R17, desc[UR4][R16.64] ;  /* 0x0000000410117981 */ /* 0x000f24000c2e1900 */
[C---:B------:R-:W-:Y:S02]  /*0280*/  IMAD.WIDE R28, R3.reuse, 0x4, R28 ;  /* 0x00000004031c7825 */ /* 0x040fe400078e021c */
[----:B------:R-:W4:Y:S02]  /*0290*/  LDG.E.EL R20, desc[UR4][R8.64] ;  /* 0x0000000408147981 */ /* 0x000f24000c2e1900 */
[C---:B------:R-:W-:Y:S02]  /*02a0*/  IMAD.WIDE R26, R3.reuse, 0x4, R26 ;  /* 0x00000004031a7825 */ /* 0x040fe400078e021a */
[----:B------:R0:W5:Y:S04]  /*02b0*/  LDG.E.EL R16, desc[UR4][R28.64] ;  /* 0x000000041c107981 */ /* 0x000168000c2e1900 */
[----:B------:R-:W5:Y:S01]  /*02c0*/  LDG.E.128 R8, desc[UR4][R6.64+0x800] ;  /* 0x0008000406087981 */ /* 0x000f62000c1e1d00 */
[----:B------:R-:W-:-:S03]  /*02d0*/  IMAD.WIDE R4, R3, 0x4, R4 ;  /* 0x0000000403047825 */ /* 0x000fc600078e0204 */
[----:B------:R-:W4:Y:S01]  /*02e0*/  LDG.E.EL R2, desc[UR4][R26.64] ;  /* 0x000000041a027981 */ /* 0x000f22000c2e1900 */
[----:B------:R-:W-:-:S03]  /*02f0*/  IMAD.WIDE R22, R3, 0x4, R22 ;  /* 0x0000000403167825 */ /* 0x000fc600078e0216 */
[----:B------:R-:W4:Y:S04]  /*0300*/  LDG.E.EL R4, desc[UR4][R4.64] ;  /* 0x0000000404047981 */ /* 0x000f28000c2e1900 */
[----:B------:R1:W4:Y:S01]  /*0310*/  LDG.E.EL R3, desc[UR4][R22.64] ;  /* 0x0000000416037981 */ /* 0x000322000c2e1900 */
[----:B------:R-:W-:-:S04]  /*0320*/  FADD R21, R21, 9.9999997473787516356e-06 ;  /* 0x3727c5ac15157421 */ /* 0x000fc80000000000 */
[----:B------:R-:W1:Y:S01]  /*0330*/  MUFU.SQRT R25, R21 ;  /* 0x0000001500197308 */ /* 0x000e620000002000 */
[----:B------:R-:W-:-:S07]  /*0340*/  FADD R24, R24, 9.9999997473787516356e-06 ;  /* 0x3727c5ac18187421 */ /* 0x000fce0000000000 */
[----:B0-----:R-:W0:Y:S01]  /*0350*/  MUFU.SQRT R28, R24 ;  /* 0x00000018001c7308 */ /* 0x001e220000002000 */
[C---:B-1----:R-:W-:Y:S02]  /*0360*/  FSETP.GT.AND P0, PT, R25.reuse, 8.50705917302346158658e+37, PT ;  /* 0x7e8000001900780b */ /* 0x042fe40003f04000 */
[----:B------:R-:W-:Y:S02]  /*0370*/  FSETP.GEU.AND P2, PT, R25, 1.175494350822287508e-38, PT ;  /* 0x008000001900780b */ /* 0x000fe40003f4e000 */
[C---:B0-----:R-:W-:Y:S02]  /*0380*/  FSETP.GT.AND P1, PT, R28.reuse, 8.50705917302346158658e+37, PT ;  /* 0x7e8000001c00780b */ /* 0x041fe40003f24000 */
[----:B------:R-:W-:-:S07]  /*0390*/  FSETP.GEU.AND P3, PT, R28, 1.175494350822287508e-38, PT ;  /* 0x008000001c00780b */ /* 0x000fce0003f6e000 */
[----:B------:R-:W-:Y:S01]  /*03a0*/  @P0 FMUL R25, R25, 0.25 ;  /* 0x3e80000019190820 */ /* 0x000fe20000400000 */
[----:B------:R-:W-:-:S03]  /*03b0*/  HFMA2.MMA R24, -RZ, RZ, 1.625, 0 ;  /* 0x3e800000ff187435 */ /* 0x000fc600000001ff */
[----:B------:R-:W-:Y:S01]  /*03c0*/  @!P2 FMUL R25, R25, 16777216 ;  /* 0x4b8000001919a820 */ /* 0x000fe20000400000 */
[----:B------:R-:W-:-:S04]  /*03d0*/  @P1 FMUL R28, R28, 0.25 ;  /* 0x3e8000001c1c1820 */ /* 0x000fc80000400000 */
[----:B------:R-:W-:Y:S01]  /*03e0*/  @!P3 FMUL R28, R28, 16777216 ;  /* 0x4b8000001c1cb820 */ /* 0x000fe20000400000 */
[----:B------:R-:W0:Y:S01]  /*03f0*/  MUFU.RCP R25, R25 ;  /* 0x0000001900197308 */ /* 0x000e220000001000 */
[----:B------:R-:W-:-:S07]  /*0400*/  FSEL R22, R24, 1, P0 ;  /* 0x3f80000018167808 */ /* 0x000fce0000000000 */
[----:B------:R1:W5:Y:S01]  /*0410*/  MUFU.RCP R5, R28 ;  /* 0x0000001c00057308 */ /* 0x0003620000001000 */
[----:B------:R-:W-:Y:S01]  /*0420*/  FSEL R24, R24, 1, P1 ;  /* 0x3f80000018187808 */ /* 0x000fe20000800000 */
[----:B------:R-:W-:Y:S01]  /*0430*/  @!P2 FMUL R22, R22, 16777216 ;  /* 0x4b8000001616a820 */ /* 0x000fe20000400000 */
[--C-:B--2---:R-:W-:Y:S01]  /*0440*/  FADD R13, R13, R19.reuse ;  /* 0x000000130d0d7221 */ /* 0x104fe20000000000 */
[--C-:B------:R-:W-:Y:S01]  /*0450*/  FADD R12, R12, R19.reuse ;  /* 0x000000130c0c7221 */ /* 0x100fe20000000000 */
[--C-:B------:R-:W-:Y:S01]  /*0460*/  FADD R14, R14, R19.reuse ;  /* 0x000000130e0e7221 */ /* 0x100fe20000000000 */
[----:B------:R-:W-:Y:S01]  /*0470*/  @!P3 FMUL R24, R24, 16777216 ;  /* 0x4b8000001818b820 */ /* 0x000fe20000400000 */
[----:B------:R-:W-:Y:S01]  /*0480*/  FADD R15, R15, R19 ;  /* 0x000000130f0f7221 */ /* 0x000fe20000000000 */
[----:B0-----:R-:W-:Y:S01]  /*0490*/  FMUL R21, R25, R22 ;  /* 0x0000001619157220 */ /* 0x001fe20000400000 */
[C---:B---3--:R-:W-:Y:S01]  /*04a0*/  FADD R22, -R18.reuse, R12 ;  /* 0x0000000c12167221 */ /* 0x048fe20000000100 */
[C---:B------:R-:W-:Y:S01]  /*04b0*/  FADD R26, -R18.reuse, R14 ;  /* 0x0000000e121a7221 */ /* 0x040fe20000000100 */
[C---:B-1----:R-:W-:Y:S01]  /*04c0*/  FADD R28, -R18.reuse, R15 ;  /* 0x0000000f121c7221 */ /* 0x042fe20000000100 */
[----:B-----5:R-:W-:Y:S01]  /*04d0*/  FMUL R5, R5, R24 ;  /* 0x0000001805057220 */ /* 0x020fe20000400000 */
[----:B------:R-:W-:-:S02]  /*04e0*/  FADD R24, -R18, R13 ;  /* 0x0000000d12187221 */ /* 0x000fc40000000100 */
[----:B------:R-:W0:Y:S01]  /*04f0*/  LDC.64 R18, c[0x0][0x240] ;  /* 0x00009000ff127b82 */ /* 0x000e220000000a00 */
[C---:B------:R-:W-:Y:S01]  /*0500*/  FMUL R27, R21.reuse, R22 ;  /* 0x00000016151b7220 */ /* 0x040fe20000400000 */
[C---:B------:R-:W-:Y:S01]  /*0510*/  FMUL R24, R21.reuse, R24 ;  /* 0x0000001815187220 */ /* 0x040fe20000400000 */
[C---:B------:R-:W-:Y:S01]  /*0520*/  FMUL R23, R21.reuse, R26 ;  /* 0x0000001a15177220 */ /* 0x040fe20000400000 */
[----:B------:R-:W-:Y:S01]  /*0530*/  FMUL R25, R21, R28 ;  /* 0x0000001c15197220 */ /* 0x000fe20000400000 */
[--C-:B------:R-:W-:Y:S01]  /*0540*/  FADD R9, R9, R16.reuse ;  /* 0x0000001009097221 */ /* 0x100fe20000000000 */
[--C-:B------:R-:W-:Y:S01]  /*0550*/  FADD R8, R8, R16.reuse ;  /* 0x0000001008087221 */ /* 0x100fe20000000000 */
[--C-:B------:R-:W-:Y:S01]  /*0560*/  FADD R10, R10, R16.reuse ;  /* 0x000000100a0a7221 */ /* 0x100fe20000000000 */
[----:B------:R-:W-:Y:S01]  /*0570*/  FADD R11, R11, R16 ;  /* 0x000000100b0b7221 */ /* 0x000fe20000000000 */
[C-C-:B----4-:R-:W-:Y:S01]  /*0580*/  FFMA R22, R17.reuse, R24, R20.reuse ;  /* 0x0000001811167223 */ /* 0x150fe20000000014 */
[C-C-:B------:R-:W-:Y:S01]  /*0590*/  FFMA R21, R17.reuse, R27, R20.reuse ;  /* 0x0000001b11157223 */ /* 0x140fe20000000014 */
[C-C-:B------:R-:W-:Y:S01]  /*05a0*/  FFMA R23, R17.reuse, R23, R20.reuse ;  /* 0x0000001711177223 */ /* 0x140fe20000000014 */
[----:B------:R-:W-:Y:S01]  /*05b0*/  FFMA R17, R17, R25, R20 ;  /* 0x0000001911117223 */ /* 0x000fe20000000014 */
[C---:B------:R-:W-:Y:S01]  /*05c0*/  FADD R20, -R2.reuse, R9 ;  /* 0x0000000902147221 */ /* 0x040fe20000000100 */
[C---:B------:R-:W-:Y:S01]  /*05d0*/  FADD R16, -R2.reuse, R8 ;  /* 0x0000000802107221 */ /* 0x040fe20000000100 */
[C---:B------:R-:W-:Y:S01]  /*05e0*/  FADD R24, -R2.reuse, R10 ;  /* 0x0000000a02187221 */ /* 0x040fe20000000100 */
[----:B------:R-:W-:Y:S01]  /*05f0*/  FADD R2, -R2, R11 ;  /* 0x0000000b02027221 */ /* 0x000fe20000000100 */
[C---:B------:R-:W-:Y:S01]  /*0600*/  FMUL R20, R5.reuse, R20 ;  /* 0x0000001405147220 */ /* 0x040fe20000400000 */
[C---:B------:R-:W-:Y:S01]  /*0610*/  FMUL R29, R5.reuse, R16 ;  /* 0x00000010051d7220 */ /* 0x040fe20000400000 */
[C---:B------:R-:W-:Y:S01]  /*0620*/  FMUL R27, R5.reuse, R24 ;  /* 0x00000018051b7220 */ /* 0x040fe20000400000 */
[----:B------:R-:W-:Y:S01]  /*0630*/  FMUL R25, R5, R2 ;  /* 0x0000000205197220 */ /* 0x000fe20000400000 */
[C-C-:B------:R-:W-:Y:S01]  /*0640*/  FFMA R5, R3.reuse, R20, R4.reuse ;  /* 0x0000001403057223 */ /* 0x140fe20000000004 */
[C-C-:B------:R-:W-:Y:S01]  /*0650*/  FFMA R20, R3.reuse, R29, R4.reuse ;  /* 0x0000001d03147223 */ /* 0x140fe20000000004 */
[C-C-:B------:R-:W-:Y:S01]  /*0660*/  FFMA R24, R3.reuse, R27, R4.reuse ;  /* 0x0000001b03187223 */ /* 0x140fe20000000004 */
[----:B------:R-:W-:Y:S01]  /*0670*/  FFMA R25, R3, R25, R4 ;  /* 0x0000001903197223 */ /* 0x000fe20000000004 */
[----:B------:R-:W-:Y:S01]  /*0680*/  FSETP.GEU.AND P6, PT, R17, RZ, PT ;  /* 0x000000ff1100720b */ /* 0x000fe20003fce000 */
[----:B0-----:R-:W-:Y:S01]  /*0690*/  IMAD.WIDE R2, R0, 0x4, R18 ;  /* 0x0000000400027825 */ /* 0x001fe200078e0212 */
[----:B------:R-:W-:-:S02]  /*06a0*/  FSETP.GEU.AND P0, PT, R23, RZ, PT ;  /* 0x000000ff1700720b */ /* 0x000fc40003f0e000 */
[----:B------:R-:W-:Y:S02]  /*06b0*/  FSETP.GEU.AND P1, PT, R22, RZ, PT ;  /* 0x000000ff1600720b */ /* 0x000fe40003f2e000 */
[----:B------:R-:W-:Y:S02]  /*06c0*/  FSETP.GEU.AND P2, PT, R21, RZ, PT ;  /* 0x000000ff1500720b */ /* 0x000fe40003f4e000 */
[----:B------:R-:W-:Y:S02]  /*06d0*/  SEL R19, R17, RZ, P6 ;  /* 0x000000ff11137207 */ /* 0x000fe40003000000 */
[----:B------:R-:W-:Y:S02]  /*06e0*/  FSETP.GEU.AND P3, PT, R25, RZ, PT ;  /* 0x000000ff1900720b */ /* 0x000fe40003f6e000 */
[----:B------:R-:W-:Y:S02]  /*06f0*/  FSETP.GEU.AND P4, PT, R24, RZ, PT ;  /* 0x000000ff1800720b */ /* 0x000fe40003f8e000 */
[----:B------:R-:W-:-:S02]  /*0700*/  FSETP.GEU.AND P5, PT, R5, RZ, PT ;  /* 0x000000ff0500720b */ /* 0x000fc40003fae000 */
[----:B------:R-:W-:Y:S02]  /*0710*/  FSETP.GEU.AND P6, PT, R20, RZ, PT ;  /* 0x000000ff1400720b */ /* 0x000fe40003fce000 */
[----:B------:R-:W-:Y:S02]  /*0720*/  SEL R18, R23, RZ, P0 ;  /* 0x000000ff17127207 */ /* 0x000fe40000000000 */
[----:B------:R-:W-:Y:S02]  /*0730*/  SEL R17, R22, RZ, P1 ;  /* 0x000000ff16117207 */ /* 0x000fe40000800000 */
[----:B------:R-:W-:Y:S02]  /*0740*/  SEL R16, R21, RZ, P2 ;  /* 0x000000ff15107207 */ /* 0x000fe40001000000 */
[----:B------:R-:W-:Y:S02]  /*0750*/  SEL R23, R25, RZ, P3 ;  /* 0x000000ff19177207 */ /* 0x000fe40001800000 */
[----:B------:R-:W-:-:S02]  /*0760*/  SEL R22, R24, RZ, P4 ;  /* 0x000000ff18167207 */ /* 0x000fc40002000000 */
[----:B------:R-:W-:Y:S02]  /*0770*/  SEL R21, R5, RZ, P5 ;  /* 0x000000ff05157207 */ /* 0x000fe40002800000 */
[----:B------:R-:W-:Y:S01]  /*0780*/  SEL R20, R20, RZ, P6 ;  /* 0x000000ff14147207 */ /* 0x000fe20003000000 */
[----:B------:R-:W-:Y:S04]  /*0790*/  STG.E.128 desc[UR4][R6.64], R12 ;  /* 0x0000000c06007986 */ /* 0x000fe8000c101d04 */
[----:B------:R-:W-:Y:S04]  /*07a0*/  STG.E.128 desc[UR4][R6.64+0x800], R8 ;  /* 0x0008000806007986 */ /* 0x000fe8000c101d04 */
[----:B------:R-:W-:Y:S04]  /*07b0*/  STG.E.128 desc[UR4][R2.64], R16 ;  /* 0x0000001002007986 */ /* 0x000fe8000c101d04 */
[----:B------:R-:W-:Y:S01]  /*07c0*/  STG.E.128 desc[UR4][R2.64+0x800], R20 ;  /* 0x0008001402007986 */ /* 0x000fe2000c101d04 */
[----:B------:R-:W-:Y:S05]  /*07d0*/  EXIT ;  /* 0x000000000000794d */ /* 0x000fea0003800000 */
.L_x_0:
[----:B------:R-:W-:-:S00]  /*07e0*/  BRA `(.L_x_0) ;  /* 0xfffffffc00fc7947 */ /* 0x000fc0000383ffff */
[----:B------:R-:W-:-:S00]  /*07f0*/  NOP ;  /* 0x0000000000007918 */ /* 0x000fc00000000000 */
        /* <DEDUP_REMOVED lines=8> */
.L_x_1:


//--------------------- .nv.global.init           --------------------------
	.section	.nv.global.init,"aw",@progbits
.nv.global.init:
	.type		_$_str,@object
	.size		_$_str,(_$_str_$_2 - _$_str)
_$_str:
        /*0000*/ 	.byte	0x5f, 0x5f, 0x43, 0x55, 0x44, 0x41, 0x5f, 0x46, 0x54, 0x5a, 0x00
	.type		_$_str_$_2,@object
	.size		_$_str_$_2,(.L_1 - _$_str_$_2)
_$_str_$_2:
        /*000b*/ 	.byte	0x5f, 0x5f, 0x43, 0x55, 0x44, 0x41, 0x5f, 0x50, 0x52, 0x45, 0x43, 0x5f, 0x53, 0x51, 0x52, 0x54
        /*001b*/ 	.byte	0x00
.L_1:


//--------------------- .nv.constant0.triton_poi_fused__native_batch_norm_legit_no_training_convolution_relu_6 --------------------------
	.section	.nv.constant0.triton_poi_fused__native_batch_norm_legit_no_training_convolution_relu_6,"a",@progbits
	.sectionflags	@""
	.align	4
.nv.constant0.triton_poi_fused__native_batch_norm_legit_no_training_convolution_relu_6:
	.zero		588
